	.headerflags	@"EF_CUDA_TEXMODE_UNIFIED EF_CUDA_64BIT_ADDRESS EF_CUDA_ACCELERATORS EF_CUDA_SM90 EF_CUDA_VIRTUAL_SM(EF_CUDA_SM90)"
	.elftype	@"ET_EXEC"


//--------------------- .nv.info                  --------------------------
	.section	.nv.info,"",@"SHT_CUDA_INFO"
	.align	4


	//----- nvinfo : EIATTR_REGCOUNT
	.align		4
        /*0000*/ 	.byte	0x04, 0x2f
        /*0002*/ 	.short	(.L_1 - .L_0)
	.align		4
.L_0:
        /*0004*/ 	.word	index@(triton_poi_fused__to_copy_add_arange_clamp_mul_sub_54)
        /*0008*/ 	.word	0x0000000c


	//----- nvinfo : EIATTR_MIN_STACK_SIZE
	.align		4
.L_1:
        /*000c*/ 	.byte	0x04, 0x12
        /*000e*/ 	.short	(.L_3 - .L_2)
	.align		4
.L_2:
        /*0010*/ 	.word	index@(triton_poi_fused__to_copy_add_arange_clamp_mul_sub_54)
        /*0014*/ 	.word	0x00000000


	//----- nvinfo : EIATTR_FRAME_SIZE
	.align		4
.L_3:
        /*0018*/ 	.byte	0x04, 0x11
        /*001a*/ 	.short	(.L_5 - .L_4)
	.align		4
.L_4:
        /*001c*/ 	.word	index@(triton_poi_fused__to_copy_add_arange_clamp_mul_sub_54)
        /*0020*/ 	.word	0x00000000


	//----- nvinfo : EIATTR_MIN_STACK_SIZE
	.align		4
.L_5:
        /*0024*/ 	.byte	0x04, 0x12
        /*0026*/ 	.short	(.L_7 - .L_6)
	.align		4
.L_6:
        /*0028*/ 	.word	index@(triton_poi_fused__to_copy_add_arange_clamp_mul_sub_54)
        /*002c*/ 	.word	0x00000000
.L_7:


//--------------------- .nv.info.triton_poi_fused__to_copy_add_arange_clamp_mul_sub_54 --------------------------
	.section	.nv.info.triton_poi_fused__to_copy_add_arange_clamp_mul_sub_54,"",@"SHT_CUDA_INFO"
	.sectionflags	@""
	.align	4


	//----- nvinfo : EIATTR_CUDA_API_VERSION
	.align		4
        /*0000*/ 	.byte	0x04, 0x37
        /*0002*/ 	.short	(.L_9 - .L_8)
.L_8:
        /*0004*/ 	.word	0x0000007c


	//----- nvinfo : EIATTR_KPARAM_INFO
	.align		4
.L_9:
        /*0008*/ 	.byte	0x04, 0x17
        /*000a*/ 	.short	(.L_11 - .L_10)
.L_10:
        /*000c*/ 	.word	0x00000000
        /*0010*/ 	.short	0x0001
        /*0012*/ 	.short	0x0008
        /*0014*/ 	.byte	0x00, 0xf0, 0x11, 0x00


	//----- nvinfo : EIATTR_KPARAM_INFO
	.align		4
.L_11:
        /*0018*/ 	.byte	0x04, 0x17
        /*001a*/ 	.short	(.L_13 - .L_12)
.L_12:
        /*001c*/ 	.word	0x00000000
        /*0020*/ 	.short	0x0000
        /*0022*/ 	.short	0x0000
        /*0024*/ 	.byte	0x00, 0xf4, 0x21, 0x00


	//----- nvinfo : EIATTR_SPARSE_MMA_MASK
	.align		4
.L_13:
        /*0028*/ 	.byte	0x03, 0x50
        /*002a*/ 	.short	0x0000


	//----- nvinfo : EIATTR_MAXREG_COUNT
	.align		4
        /*002c*/ 	.byte	0x03, 0x1b
        /*002e*/ 	.short	0x00ff


	//----- nvinfo : EIATTR_EXIT_INSTR_OFFSETS
	.align		4
        /*0030*/ 	.byte	0x04, 0x1c
        /*0032*/ 	.short	(.L_15 - .L_14)


	//   ....[0]....
.L_14:
        /*0034*/ 	.word	0x00000190


	//   ....[1]....
        /*0038*/ 	.word	0x000001c0


	//----- nvinfo : EIATTR_REQNTID
	.align		4
.L_15:
        /*003c*/ 	.byte	0x04, 0x10
        /*003e*/ 	.short	(.L_17 - .L_16)
.L_16:
        /*0040*/ 	.word	0x00000020
        /*0044*/ 	.word	0x00000001
        /*0048*/ 	.word	0x00000001


	//----- nvinfo : EIATTR_CBANK_PARAM_SIZE
	.align		4
.L_17:
        /*004c*/ 	.byte	0x03, 0x19
        /*004e*/ 	.short	0x000c


	//----- nvinfo : EIATTR_PARAM_CBANK
	.align		4
        /*0050*/ 	.byte	0x04, 0x0a
        /*0052*/ 	.short	(.L_19 - .L_18)
	.align		4
.L_18:
        /*0054*/ 	.word	index@(.nv.constant0.triton_poi_fused__to_copy_add_arange_clamp_mul_sub_54)
        /*0058*/ 	.short	0x0210
        /*005a*/ 	.short	0x000c


	//----- nvinfo : EIATTR_SW_WAR
	.align		4
.L_19:
        /*005c*/ 	.byte	0x04, 0x36
        /*005e*/ 	.short	(.L_21 - .L_20)
.L_20:
        /*0060*/ 	.word	0x00000008
.L_21:


//--------------------- .nv.callgraph             --------------------------
	.section	.nv.callgraph,"",@"SHT_CUDA_CALLGRAPH"
	.align	4
	.sectionentsize	8
	.align		4
        /*0000*/ 	.word	0x00000000
	.align		4
        /*0004*/ 	.word	0xffffffff
	.align		4
        /*0008*/ 	.word	0x00000000
	.align		4
        /*000c*/ 	.word	0xfffffffe
	.align		4
        /*0010*/ 	.word	0x00000000
	.align		4
        /*0014*/ 	.word	0xfffffffd
	.align		4
        /*0018*/ 	.word	0x00000000
	.align		4
        /*001c*/ 	.word	0xfffffffc


//--------------------- .text.triton_poi_fused__to_copy_add_arange_clamp_mul_sub_54 --------------------------
	.section	.text.triton_poi_fused__to_copy_add_arange_clamp_mul_sub_54,"ax",@progbits
	.align	128
        .global         triton_poi_fused__to_copy_add_arange_clamp_mul_sub_54
        .type           triton_poi_fused__to_copy_add_arange_clamp_mul_sub_54,@function
        .size           triton_poi_fused__to_copy_add_arange_clamp_mul_sub_54,(.L_x_1 - triton_poi_fused__to_copy_add_arange_clamp_mul_sub_54)
        .other          triton_poi_fused__to_copy_add_arange_clamp_mul_sub_54,@"STO_CUDA_ENTRY STV_DEFAULT"
triton_poi_fused__to_copy_add_arange_clamp_mul_sub_54:
.text.triton_poi_fused__to_copy_add_arange_clamp_mul_sub_54:
[----:B------:R-:W0:Y:S02]  /*0000*/  LDC R1, c[0x0][0x28] ;  /* 0x00000a00ff017b82 */ /* 0x000e240000000800 */
[----:B------:R-:W1:Y:S01]  /*0010*/  S2R R0, SR_TID.X ;  /* 0x0000000000007919 */ /* 0x000e620000002100 */
[----:B------:R-:W-:Y:S01]  /*0020*/  HFMA2.MMA R3, -RZ, RZ, 1.25, 0 ;  /* 0x3d000000ff037435 */ /* 0x000fe200000001ff */
[----:B------:R-:W2:Y:S01]  /*0030*/  S2R R5, SR_CTAID.X ;  /* 0x0000000000057919 */ /* 0x000ea20000002500 */
[----:B-1----:R-:W-:-:S05]  /*0040*/  IMAD.SHL.U32 R0, R0, 0x2, RZ ;  /* 0x0000000200007824 */ /* 0x002fca00078e00ff */
[----:B------:R-:W-:-:S05]  /*0050*/  LOP3.LUT R0, R0, 0x3e, RZ, 0xc0, !PT ;  /* 0x0000003e00007812 */ /* 0x000fca00078ec0ff */
[----:B--2---:R-:W-:-:S05]  /*0060*/  IMAD R5, R5, 0x40, R0 ;  /* 0x0000004005057824 */ /* 0x004fca00078e0200 */
[----:B------:R-:W-:Y:S02]  /*0070*/  IADD3 R0, R5, 0x1, RZ ;  /* 0x0000000105007810 */ /* 0x000fe40007ffe0ff */
[----:B------:R-:W-:Y:S02]  /*0080*/  I2FP.F32.S32 R2, R5 ;  /* 0x0000000500027245 */ /* 0x000fe40000201400 */
[----:B------:R-:W-:Y:S02]  /*0090*/  I2FP.F32.S32 R0, R0 ;  /* 0x0000000000007245 */ /* 0x000fe40000201400 */
[----:B------:R-:W-:Y:S01]  /*00a0*/  ISETP.GE.AND P0, PT, R5, 0x40, PT ;  /* 0x000000400500780c */ /* 0x000fe20003f06270 */
[----:B------:R-:W-:Y:S02]  /*00b0*/  FADD R2, R2, 0.5 ;  /* 0x3f00000002027421 */ /* 0x000fe40000000000 */
[----:B------:R-:W-:Y:S02]  /*00c0*/  FADD R0, R0, 0.5 ;  /* 0x3f00000000007421 */ /* 0x000fe40000000000 */
[----:B------:R-:W-:-:S02]  /*00d0*/  FFMA R2, R2, R3, -0.5 ;  /* 0xbf00000002027423 */ /* 0x000fc40000000003 */
[----:B------:R-:W-:-:S03]  /*00e0*/  FFMA R0, R0, R3, -0.5 ;  /* 0xbf00000000007423 */ /* 0x000fc60000000003 */
[----:B------:R-:W-:Y:S02]  /*00f0*/  FMNMX R4, RZ, R2, !PT ;  /* 0x00000002ff047209 */ /* 0x000fe40007800000 */
[----:B------:R-:W1:Y:S01]  /*0100*/  LDC.64 R2, c[0x0][0x210] ;  /* 0x00008400ff027b82 */ /* 0x000e620000000a00 */
[----:B------:R-:W-:Y:S01]  /*0110*/  FMNMX R0, RZ, R0, !PT ;  /* 0x00000000ff007209 */ /* 0x000fe20007800000 */
[----:B------:R-:W2:Y:S08]  /*0120*/  F2I.TRUNC.NTZ R6, R4 ;  /* 0x0000000400067305 */ /* 0x000eb0000020f100 */
[----:B------:R-:W3:Y:S01]  /*0130*/  F2I.TRUNC.NTZ R7, R0 ;  /* 0x0000000000077305 */ /* 0x000ee2000020f100 */
[----:B--2---:R-:W-:-:S05]  /*0140*/  I2FP.F32.S32 R9, R6 ;  /* 0x0000000600097245 */ /* 0x004fca0000201400 */
[----:B------:R-:W-:Y:S01]  /*0150*/  FADD.SAT R6, R4, -R9 ;  /* 0x8000000904067221 */ /* 0x000fe20000002000 */
[----:B-1----:R-:W-:Y:S01]  /*0160*/  IMAD.WIDE R2, R5, 0x4, R2 ;  /* 0x0000000405027825 */ /* 0x002fe200078e0202 */
[----:B---3--:R-:W-:-:S05]  /*0170*/  I2FP.F32.S32 R7, R7 ;  /* 0x0000000700077245 */ /* 0x008fca0000201400 */
[----:B------:R-:W-:Y:S01]  /*0180*/  FADD.SAT R7, R0, -R7 ;  /* 0x8000000700077221 */ /* 0x000fe20000002000 */
[----:B------:R-:W-:Y:S06]  /*0190*/  @P0 EXIT ;  /* 0x000000000000094d */ /* 0x000fec0003800000 */
[----:B------:R-:W-:Y:S02]  /*01a0*/  ULDC.64 UR4, c[0x0][0x208] ;  /* 0x0000820000047ab9 */ /* 0x000fe40000000a00 */
[----:B------:R-:W-:Y:S01]  /*01b0*/  STG.E.64 desc[UR4][R2.64], R6 ;  /* 0x0000000602007986 */ /* 0x000fe2000c101b04 */
[----:B------:R-:W-:Y:S05]  /*01c0*/  EXIT ;  /* 0x000000000000794d */ /* 0x000fea0003800000 */
.L_x_0:
[----:B------:R-:W-:-:S00]  /*01d0*/  BRA `(.L_x_0) ;  /* 0xfffffffc00fc7947 */ /* 0x000fc0000383ffff */
[----:B------:R-:W-:-:S00]  /*01e0*/  NOP ;  /* 0x0000000000007918 */ /* 0x000fc00000000000 */
        /* <DEDUP_REMOVED lines=9> */
.L_x_1:


//--------------------- .nv.constant0.triton_poi_fused__to_copy_add_arange_clamp_mul_sub_54 --------------------------
	.section	.nv.constant0.triton_poi_fused__to_copy_add_arange_clamp_mul_sub_54,"a",@progbits
	.sectionflags	@""
	.align	4
.nv.constant0.triton_poi_fused__to_copy_add_arange_clamp_mul_sub_54:
	.zero		540
